	.headerflags	@"EF_CUDA_TEXMODE_UNIFIED EF_CUDA_64BIT_ADDRESS EF_CUDA_SM86 EF_CUDA_VIRTUAL_SM(EF_CUDA_SM86)"
	.elftype	@"ET_EXEC"


//--------------------- .nv.info                  --------------------------
	.section	.nv.info,"",@"SHT_CUDA_INFO"
	.align	4


	//----- nvinfo : EIATTR_REGCOUNT
	.align		4
        /*0000*/ 	.byte	0x04, 0x2f
        /*0002*/ 	.short	(.L_1 - .L_0)
	.align		4
.L_0:
        /*0004*/ 	.word	index@(triton__0d1d2de)
        /*0008*/ 	.word	0x00000010


	//----- nvinfo : EIATTR_MAX_STACK_SIZE
	.align		4
.L_1:
        /*000c*/ 	.byte	0x04, 0x23
        /*000e*/ 	.short	(.L_3 - .L_2)
	.align		4
.L_2:
        /*0010*/ 	.word	index@(triton__0d1d2de)
        /*0014*/ 	.word	0x00000000


	//----- nvinfo : EIATTR_MIN_STACK_SIZE
	.align		4
.L_3:
        /*0018*/ 	.byte	0x04, 0x12
        /*001a*/ 	.short	(.L_5 - .L_4)
	.align		4
.L_4:
        /*001c*/ 	.word	index@(triton__0d1d2de)
        /*0020*/ 	.word	0x00000000


	//----- nvinfo : EIATTR_FRAME_SIZE
	.align		4
.L_5:
        /*0024*/ 	.byte	0x04, 0x11
        /*0026*/ 	.short	(.L_7 - .L_6)
	.align		4
.L_6:
        /*0028*/ 	.word	index@(triton__0d1d2de)
        /*002c*/ 	.word	0x00000000
.L_7:


//--------------------- .nv.info.triton__0d1d2de  --------------------------
	.section	.nv.info.triton__0d1d2de,"",@"SHT_CUDA_INFO"
	.align	4


	//----- nvinfo : EIATTR_CUDA_API_VERSION
	.align		4
        /*0000*/ 	.byte	0x04, 0x37
        /*0002*/ 	.short	(.L_9 - .L_8)
.L_8:
        /*0004*/ 	.word	0x0000007b


	//----- nvinfo : EIATTR_SW2861232_WAR
	.align		4
.L_9:
        /*0008*/ 	.byte	0x01, 0x35
	.zero		2


	//----- nvinfo : EIATTR_PARAM_CBANK
	.align		4
        /*000c*/ 	.byte	0x04, 0x0a
        /*000e*/ 	.short	(.L_11 - .L_10)
	.align		4
.L_10:
        /*0010*/ 	.word	index@(.nv.constant0.triton__0d1d2de)
        /*0014*/ 	.short	0x0160
        /*0016*/ 	.short	0x0014


	//----- nvinfo : EIATTR_CBANK_PARAM_SIZE
	.align		4
.L_11:
        /*0018*/ 	.byte	0x03, 0x19
        /*001a*/ 	.short	0x0014


	//----- nvinfo : EIATTR_KPARAM_INFO
	.align		4
        /*001c*/ 	.byte	0x04, 0x17
        /*001e*/ 	.short	(.L_13 - .L_12)
.L_12:
        /*0020*/ 	.word	0x00000000
        /*0024*/ 	.short	0x0002
        /*0026*/ 	.short	0x0010
        /*0028*/ 	.byte	0x00, 0xf0, 0x11, 0x00


	//----- nvinfo : EIATTR_KPARAM_INFO
	.align		4
.L_13:
        /*002c*/ 	.byte	0x04, 0x17
        /*002e*/ 	.short	(.L_15 - .L_14)
.L_14:
        /*0030*/ 	.word	0x00000000
        /*0034*/ 	.short	0x0001
        /*0036*/ 	.short	0x0008
        /*0038*/ 	.byte	0x00, 0xf0, 0x21, 0x00


	//----- nvinfo : EIATTR_KPARAM_INFO
	.align		4
.L_15:
        /*003c*/ 	.byte	0x04, 0x17
        /*003e*/ 	.short	(.L_17 - .L_16)
.L_16:
        /*0040*/ 	.word	0x00000000
        /*0044*/ 	.short	0x0000
        /*0046*/ 	.short	0x0000
        /*0048*/ 	.byte	0x00, 0xf0, 0x21, 0x00


	//----- nvinfo : EIATTR_MAXREG_COUNT
	.align		4
.L_17:
        /*004c*/ 	.byte	0x03, 0x1b
        /*004e*/ 	.short	0x00ff


	//----- nvinfo : EIATTR_EXIT_INSTR_OFFSETS
	.align		4
        /*0050*/ 	.byte	0x04, 0x1c
        /*0052*/ 	.short	(.L_19 - .L_18)


	//   ....[0]....
.L_18:
        /*0054*/ 	.word	0x00000300


	//----- nvinfo : EIATTR_MAX_THREADS
	.align		4
.L_19:
        /*0058*/ 	.byte	0x04, 0x05
        /*005a*/ 	.short	(.L_21 - .L_20)
.L_20:
        /*005c*/ 	.word	0x00000080
        /*0060*/ 	.word	0x00000001
        /*0064*/ 	.word	0x00000001
.L_21:


//--------------------- .nv.rel.action            --------------------------
	.section	.nv.rel.action,"",@"SHT_CUDA_RELOCINFO"
	.align	8
	.sectionentsize	8
        /*0000*/ 	.byte	0x73, 0x00, 0x00, 0x00, 0x00, 0x00, 0x00, 0x00, 0x00, 0x00, 0x00, 0x11, 0x25, 0x00, 0x05, 0x36


//--------------------- .nv.constant0.triton__0d1d2de --------------------------
	.section	.nv.constant0.triton__0d1d2de,"a",@progbits
	.align	4
.nv.constant0.triton__0d1d2de:
	.zero		372


//--------------------- .text.triton__0d1d2de     --------------------------
	.section	.text.triton__0d1d2de,"ax",@progbits
	.sectioninfo	@"SHI_REGISTERS=16"
	.align	128
        .global         triton__0d1d2de
        .type           triton__0d1d2de,@function
        .size           triton__0d1d2de,(.L_x_1 - triton__0d1d2de)
        .other          triton__0d1d2de,@"STO_CUDA_ENTRY STV_DEFAULT"
triton__0d1d2de:
.text.triton__0d1d2de:
[----:B------:R-:W-:-:S02]  /*0000*/  IMAD.MOV.U32 R1, RZ, RZ, c[0x0][0x28] ;  /* 0x00000a00ff017624 */ /* 0x000fc400078e00ff */
[----:B------:R-:W0:Y:S01]  /*0010*/  S2R R0, SR_TID.X ;  /* 0x0000000000007919 */ /* 0x000e220000002100 */
[----:B------:R-:W-:-:S03]  /*0020*/  ULDC.64 UR4, c[0x0][0x118] ;  /* 0x0000460000047ab9 */ /* 0x000fc60000000a00 */
[----:B------:R-:W1:Y:S01]  /*0030*/  S2R R5, SR_CTAID.X ;  /* 0x0000000000057919 */ /* 0x000e620000002500 */
[----:B0-----:R-:W-:Y:S01]  /*0040*/  IMAD.SHL.U32 R0, R0, 0x8, RZ ;  /* 0x0000000800007824 */ /* 0x001fe200078e00ff */
[----:B-1----:R-:W-:-:S04]  /*0050*/  SHF.R.S32.HI R3, RZ, 0x15, R5 ;  /* 0x00000015ff037819 */ /* 0x002fc80000011405 */
[----:B------:R-:W-:Y:S02]  /*0060*/  LOP3.LUT R0, R0, 0x3f8, RZ, 0xc0, !PT ;  /* 0x000003f800007812 */ /* 0x000fe400078ec0ff */
[----:B------:R-:W-:-:S03]  /*0070*/  SGXT R3, R3, 0x1 ;  /* 0x000000010303781a */ /* 0x000fc60000000200 */
[----:B------:R-:W-:-:S05]  /*0080*/  IMAD R0, R5, 0x400, R0 ;  /* 0x0000040005007824 */ /* 0x000fca00078e0200 */
[CC--:B------:R-:W-:Y:S02]  /*0090*/  LEA.HI R2, R3.reuse, R0.reuse, RZ, 0x8 ;  /* 0x0000000003027211 */ /* 0x0c0fe400078f40ff */
[----:B------:R-:W-:Y:S02]  /*00a0*/  LEA.HI R3, R3, R0, RZ, 0x16 ;  /* 0x0000000003037211 */ /* 0x000fe400078fb0ff */
[--C-:B------:R-:W-:Y:S02]  /*00b0*/  SHF.R.S32.HI R4, RZ, 0x8, R2.reuse ;  /* 0x00000008ff047819 */ /* 0x100fe40000011402 */
[----:B------:R-:W-:Y:S02]  /*00c0*/  SHF.R.S32.HI R5, RZ, 0x1f, R2 ;  /* 0x0000001fff057819 */ /* 0x000fe40000011402 */
[----:B------:R-:W-:Y:S02]  /*00d0*/  SHF.R.S32.HI R3, RZ, 0x16, R3 ;  /* 0x00000016ff037819 */ /* 0x000fe40000011403 */
[----:B------:R-:W-:-:S03]  /*00e0*/  LEA.HI R5, R5, R4, RZ, 0xd ;  /* 0x0000000405057211 */ /* 0x000fc600078f68ff */
[----:B------:R-:W-:Y:S01]  /*00f0*/  IMAD.SHL.U32 R3, R3, 0x400, RZ ;  /* 0x0000040003037824 */ /* 0x000fe200078e00ff */
[----:B------:R-:W-:Y:S02]  /*0100*/  LOP3.LUT R7, R5, 0xfe000, RZ, 0xc0, !PT ;  /* 0x000fe00005077812 */ /* 0x000fe400078ec0ff */
[----:B------:R-:W-:-:S03]  /*0110*/  LOP3.LUT R5, R2, 0xffffff00, RZ, 0xc0, !PT ;  /* 0xffffff0002057812 */ /* 0x000fc600078ec0ff */
[----:B------:R-:W-:Y:S01]  /*0120*/  IMAD.IADD R7, R4, 0x1, -R7 ;  /* 0x0000000104077824 */ /* 0x000fe200078e0a07 */
[----:B------:R-:W-:Y:S01]  /*0130*/  SHF.R.S32.HI R4, RZ, 0x1f, R3 ;  /* 0x0000001fff047819 */ /* 0x000fe20000011403 */
[----:B------:R-:W-:Y:S02]  /*0140*/  IMAD.IADD R2, R0, 0x1, -R5 ;  /* 0x0000000100027824 */ /* 0x000fe400078e0a05 */
[----:B------:R-:W-:-:S03]  /*0150*/  IMAD.SHL.U32 R7, R7, 0x1000, RZ ;  /* 0x0000100007077824 */ /* 0x000fc600078e00ff */
[----:B------:R-:W-:Y:S02]  /*0160*/  SHF.R.S32.HI R5, RZ, 0x1f, R2 ;  /* 0x0000001fff057819 */ /* 0x000fe40000011402 */
[----:B------:R-:W-:Y:S02]  /*0170*/  IADD3 R2, P0, P1, R7, R2, R3 ;  /* 0x0000000207027210 */ /* 0x000fe4000791e003 */
[----:B------:R-:W-:-:S04]  /*0180*/  SHF.R.S32.HI R7, RZ, 0x1f, R7 ;  /* 0x0000001fff077819 */ /* 0x000fc80000011407 */
[----:B------:R-:W-:Y:S02]  /*0190*/  IADD3.X R5, R7, R5, R4, P0, P1 ;  /* 0x0000000507057210 */ /* 0x000fe400007e2404 */
[----:B------:R-:W-:-:S04]  /*01a0*/  LEA R4, P0, R2, c[0x0][0x160], 0x1 ;  /* 0x0000580002047a11 */ /* 0x000fc800078008ff */
[----:B------:R-:W-:-:S06]  /*01b0*/  LEA.HI.X R5, R2, c[0x0][0x164], R5, 0x1, P0 ;  /* 0x0000590002057a11 */ /* 0x000fcc00000f0c05 */
[----:B------:R-:W2:Y:S01]  /*01c0*/  LDG.E.EL.128 R4, [R4.64+0x600] ;  /* 0x0006000404047981 */ /* 0x000ea2000c2e1d00 */
[----:B------:R-:W-:Y:S01]  /*01d0*/  IMAD.MOV.U32 R13, RZ, RZ, 0x2 ;  /* 0x00000002ff0d7424 */ /* 0x000fe200078e00ff */
[----:B--2---:R-:W-:Y:S01]  /*01e0*/  PRMT R2, R4, 0x7632, R2 ;  /* 0x0000763204027816 */ /* 0x004fe20000000002 */
[----:B------:R-:W-:Y:S01]  /*01f0*/  IMAD.U32 R11, R6, 0x10000, RZ ;  /* 0x00010000060b7824 */ /* 0x000fe200078e00ff */
[C---:B------:R-:W-:Y:S01]  /*0200*/  PRMT R3, R5.reuse, 0x7632, R3 ;  /* 0x0000763205037816 */ /* 0x040fe20000000003 */
[----:B------:R-:W-:Y:S01]  /*0210*/  IMAD.U32 R9, R4, 0x10000, RZ ;  /* 0x0001000004097824 */ /* 0x000fe200078e00ff */
[----:B------:R-:W-:Y:S01]  /*0220*/  PRMT R8, R6, 0x7632, R8 ;  /* 0x0000763206087816 */ /* 0x000fe20000000008 */
[----:B------:R-:W-:Y:S01]  /*0230*/  IMAD.U32 R10, R5, 0x10000, RZ ;  /* 0x00010000050a7824 */ /* 0x000fe200078e00ff */
[----:B------:R-:W-:Y:S01]  /*0240*/  PRMT R6, R7, 0x7632, R6 ;  /* 0x0000763207067816 */ /* 0x000fe20000000006 */
[----:B------:R-:W-:Y:S02]  /*0250*/  IMAD.U32 R2, R2, 0x10000, RZ ;  /* 0x0001000002027824 */ /* 0x000fe400078e00ff */
[----:B------:R-:W-:-:S02]  /*0260*/  IMAD.U32 R3, R3, 0x10000, RZ ;  /* 0x0001000003037824 */ /* 0x000fc400078e00ff */
[----:B------:R-:W-:Y:S01]  /*0270*/  IMAD.U32 R7, R7, 0x10000, RZ ;  /* 0x0001000007077824 */ /* 0x000fe200078e00ff */
[----:B------:R-:W-:Y:S01]  /*0280*/  F2FP.BF16.PACK_AB R4, R2, R9 ;  /* 0x000000090204723e */ /* 0x000fe200000010ff */
[----:B------:R-:W-:Y:S01]  /*0290*/  IMAD.U32 R8, R8, 0x10000, RZ ;  /* 0x0001000008087824 */ /* 0x000fe200078e00ff */
[----:B------:R-:W-:Y:S01]  /*02a0*/  F2FP.BF16.PACK_AB R5, R3, R10 ;  /* 0x0000000a0305723e */ /* 0x000fe200000010ff */
[----:B------:R-:W-:Y:S02]  /*02b0*/  IMAD.U32 R12, R6, 0x10000, RZ ;  /* 0x00010000060c7824 */ /* 0x000fe400078e00ff */
[----:B------:R-:W-:Y:S01]  /*02c0*/  IMAD.WIDE R2, R0, R13, c[0x0][0x168] ;  /* 0x00005a0000027625 */ /* 0x000fe200078e020d */
[----:B------:R-:W-:Y:S02]  /*02d0*/  F2FP.BF16.PACK_AB R6, R8, R11 ;  /* 0x0000000b0806723e */ /* 0x000fe400000010ff */
[----:B------:R-:W-:-:S05]  /*02e0*/  F2FP.BF16.PACK_AB R7, R12, R7 ;  /* 0x000000070c07723e */ /* 0x000fca00000010ff */
[----:B------:R-:W-:Y:S01]  /*02f0*/  STG.E.128 [R2.64], R4 ;  /* 0x0000000402007986 */ /* 0x000fe2000c101d04 */
[----:B------:R-:W-:Y:S05]  /*0300*/  EXIT ;  /* 0x000000000000794d */ /* 0x000fea0003800000 */
.L_x_0:
[----:B------:R-:W-:-:S00]  /*0310*/  BRA `(.L_x_0) ;  /* 0xfffffff000007947 */ /* 0x000fc0000383ffff */
[----:B------:R-:W-:-:S00]  /*0320*/  NOP ;  /* 0x0000000000007918 */ /* 0x000fc00000000000 */
        /* <DEDUP_REMOVED lines=13> */
.L_x_1:
